//
// Generated by NVIDIA NVVM Compiler
//
// Compiler Build ID: CL-36424714
// Cuda compilation tools, release 13.0, V13.0.88
// Based on NVVM 20.0.0
//

.version 9.0
.target sm_100
.address_size 64

	// .globl	_Z12helloFromGPUv
.extern .func  (.param .b32 func_retval0) vprintf
(
	.param .b64 vprintf_param_0,
	.param .b64 vprintf_param_1
)
;
.global .align 1 .b8 $str[31] = {104, 101, 108, 108, 111, 32, 102, 114, 111, 109, 32, 103, 112, 117, 32, 102, 114, 111, 109, 32, 116, 104, 114, 101, 97, 100, 32, 37, 100, 10};

.visible .entry _Z12helloFromGPUv()
{
	.local .align 8 .b8 	__local_depot0[16];
	.reg .b64 	%SP;
	.reg .b64 	%SPL;
	.reg .b32 	%r<6>;
	.reg .b64 	%rd<5>;

	mov.u64 	%SPL, __local_depot0;
	cvta.local.u64 	%SP, %SPL;
	add.u64 	%rd1, %SP, 0;
	add.u64 	%rd2, %SPL, 0;
	mov.u32 	%r1, %tid.x;
	mov.u32 	%r2, %tid.y;
	mov.u32 	%r3, %tid.z;
	st.local.v2.u32 	[%rd2], {%r1, %r2};
	st.local.u32 	[%rd2+8], %r3;
	mov.u64 	%rd3, $str;
	cvta.global.u64 	%rd4, %rd3;
	{ // callseq 0, 0
	.param .b64 param0;
	st.param.b64 	[param0], %rd4;
	.param .b64 param1;
	st.param.b64 	[param1], %rd1;
	.param .b32 retval0;
	call.uni (retval0), 
	vprintf, 
	(
	param0, 
	param1
	);
	ld.param.b32 	%r4, [retval0];
	} // callseq 0
	ret;

}


// ===== COMPILED SASS (sm_100) =====

	.target	sm_100

	.elftype	@"ET_EXEC"


//--------------------- .note.nv.tkinfo           --------------------------
	.section	.note.nv.tkinfo,"",@"SHT_NOTE"
	.sectionflags	@"SHF_NOTE_NV_TKINFO"
	.tkinfo
        /*0018*/ 	.word	0x00000002
        /*0030*/ 	.string	""
        /*0030*/ 	.string	"ptxas"
        /*0030*/ 	.string	"Cuda compilation tools, release 13.0, V13.0.88"
        /*0030*/ 	.string	"Build cuda_13.0.r13.0/compiler.36424714_0"
        /*0030*/ 	.string	"-arch sm_100 -m 64 "



//--------------------- .note.nv.cuinfo           --------------------------
	.section	.note.nv.cuinfo,"",@"SHT_NOTE"
	.sectionflags	@"SHF_NOTE_NV_CUINFO"
        /*0018*/ 	.short	0x0002
        /*001a*/ 	.short	0x0064
        /*001c*/ 	.short	0x0082
	.zero		2


//--------------------- .nv.info                  --------------------------
	.section	.nv.info,"",@"SHT_CUDA_INFO"
	.align	4


	//----- nvinfo : EIATTR_REGCOUNT
	.align		4
        /*0000*/ 	.byte	0x04, 0x2f
        /*0002*/ 	.short	(.L_2 - .L_1)
	.align		4
.L_1:
        /*0004*/ 	.word	index@(_Z12helloFromGPUv)
        /*0008*/ 	.word	0x00000018


	//----- nvinfo : EIATTR_FRAME_SIZE
	.align		4
.L_2:
        /*000c*/ 	.byte	0x04, 0x11
        /*000e*/ 	.short	(.L_4 - .L_3)
	.align		4
.L_3:
        /*0010*/ 	.word	index@(_Z12helloFromGPUv)
        /*0014*/ 	.word	0x00000010


	//----- nvinfo : EIATTR_MIN_STACK_SIZE
	.align		4
.L_4:
        /*0018*/ 	.byte	0x04, 0x12
        /*001a*/ 	.short	(.L_6 - .L_5)
	.align		4
.L_5:
        /*001c*/ 	.word	index@(_Z12helloFromGPUv)
        /*0020*/ 	.word	0x00000010
.L_6:


//--------------------- .nv.compat                --------------------------
	.section	.nv.compat,"",@"SHT_CUDA_COMPAT_INFO"
	.align	4
        /*0000*/ 	.byte	0x02, 0x09, 0x00, 0x00, 0x02, 0x02, 0x01, 0x00, 0x02, 0x05, 0x05, 0x00, 0x03, 0x07, 0x01, 0x01
        /*0010*/ 	.byte	0x02, 0x03, 0x00, 0x00, 0x02, 0x06, 0x01, 0x00, 0x04, 0x0b, 0x08, 0x00, 0x09, 0x00, 0x00, 0x00
        /*0020*/ 	.byte	0x00, 0x00, 0x00, 0x00


//--------------------- .nv.info._Z12helloFromGPUv --------------------------
	.section	.nv.info._Z12helloFromGPUv,"",@"SHT_CUDA_INFO"
	.sectionflags	@""
	.align	4


	//----- nvinfo : EIATTR_CUDA_API_VERSION
	.align		4
        /*0000*/ 	.byte	0x04, 0x37
        /*0002*/ 	.short	(.L_8 - .L_7)
.L_7:
        /*0004*/ 	.word	0x00000082


	//----- nvinfo : EIATTR_SPARSE_MMA_MASK
	.align		4
.L_8:
        /*0008*/ 	.byte	0x03, 0x50
        /*000a*/ 	.short	0x0000


	//----- nvinfo : EIATTR_MAXREG_COUNT
	.align		4
        /*000c*/ 	.byte	0x03, 0x1b
        /*000e*/ 	.short	0x00ff


	//----- nvinfo : EIATTR_EXTERNS
	.align		4
        /*0010*/ 	.byte	0x04, 0x0f
        /*0012*/ 	.short	(.L_10 - .L_9)


	//   ....[0]....
	.align		4
.L_9:
        /*0014*/ 	.word	index@(vprintf)


	//----- nvinfo : EIATTR_MERCURY_ISA_VERSION
	.align		4
.L_10:
        /*0018*/ 	.byte	0x03, 0x5f
        /*001a*/ 	.short	0x0101


	//----- nvinfo : EIATTR_VRC_CTA_INIT_COUNT
	.align		4
        /*001c*/ 	.byte	0x02, 0x4a
	.zero		1
	.zero		1


	//----- nvinfo : EIATTR_SYSCALL_OFFSETS
	.align		4
        /*0020*/ 	.byte	0x04, 0x46
        /*0022*/ 	.short	(.L_12 - .L_11)


	//   ....[0]....
.L_11:
        /*0024*/ 	.word	0x00000110


	//----- nvinfo : EIATTR_EXIT_INSTR_OFFSETS
	.align		4
.L_12:
        /*0028*/ 	.byte	0x04, 0x1c
        /*002a*/ 	.short	(.L_14 - .L_13)


	//   ....[0]....
.L_13:
        /*002c*/ 	.word	0x00000120


	//----- nvinfo : EIATTR_SW_WAR
	.align		4
.L_14:
        /*0030*/ 	.byte	0x04, 0x36
        /*0032*/ 	.short	(.L_16 - .L_15)
.L_15:
        /*0034*/ 	.word	0x00000008
.L_16:


//--------------------- .nv.callgraph             --------------------------
	.section	.nv.callgraph,"",@"SHT_CUDA_CALLGRAPH"
	.align	4
	.sectionentsize	8
	.align		4
        /*0000*/ 	.word	0x00000000
	.align		4
        /*0004*/ 	.word	0xffffffff
	.align		4
        /*0008*/ 	.word	index@(_Z12helloFromGPUv)
	.align		4
        /*000c*/ 	.word	index@(vprintf)
	.align		4
        /*0010*/ 	.word	0x00000000
	.align		4
        /*0014*/ 	.word	0xfffffffe
	.align		4
        /*0018*/ 	.word	0x00000000
	.align		4
        /*001c*/ 	.word	0xfffffffd
	.align		4
        /*0020*/ 	.word	0x00000000
	.align		4
        /*0024*/ 	.word	0xfffffffc


//--------------------- .nv.constant4             --------------------------
	.section	.nv.constant4,"a",@progbits
	.align	8
	.align		8
.nv.constant4:
        /*0000*/ 	.dword	vprintf
	.align		8
        /*0008*/ 	.dword	$str


//--------------------- .text._Z12helloFromGPUv   --------------------------
	.section	.text._Z12helloFromGPUv,"ax",@progbits
	.align	128
        .global         _Z12helloFromGPUv
        .type           _Z12helloFromGPUv,@function
        .size           _Z12helloFromGPUv,(.L_x_2 - _Z12helloFromGPUv)
        .other          _Z12helloFromGPUv,@"STO_CUDA_ENTRY STV_DEFAULT"
_Z12helloFromGPUv:
.text._Z12helloFromGPUv:
[----:B------:R-:W0:Y:S01]  /*0000*/  LDC R1, c[0x0][0x37c] ;  /* 0x0000df00ff017b82 */ /* 0x000e220000000800 */
[----:B------:R-:W1:Y:S01]  /*0010*/  S2R R8, SR_TID.X ;  /* 0x0000000000087919 */ /* 0x000e620000002100 */
[----:B0-----:R-:W-:Y:S01]  /*0020*/  VIADD R1, R1, 0xfffffff0 ;  /* 0xfffffff001017836 */ /* 0x001fe20000000000 */
[----:B------:R-:W-:Y:S01]  /*0030*/  MOV R0, 0x0 ;  /* 0x0000000000007802 */ /* 0x000fe20000000f00 */
[----:B------:R-:W0:Y:S01]  /*0040*/  LDCU UR4, c[0x0][0x2f8] ;  /* 0x00005f00ff0477ac */ /* 0x000e220008000800 */
[----:B------:R-:W1:Y:S03]  /*0050*/  S2R R9, SR_TID.Y ;  /* 0x0000000000097919 */ /* 0x000e660000002200 */
[----:B------:R2:W3:Y:S01]  /*0060*/  LDC.64 R2, c[0x4][R0] ;  /* 0x0100000000027b82 */ /* 0x0004e20000000a00 */
[----:B------:R-:W4:Y:S01]  /*0070*/  LDCU.64 UR6, c[0x4][0x8] ;  /* 0x01000100ff0677ac */ /* 0x000f220008000a00 */
[----:B------:R-:W5:Y:S01]  /*0080*/  S2R R10, SR_TID.Z ;  /* 0x00000000000a7919 */ /* 0x000f620000002300 */
[----:B------:R-:W2:Y:S01]  /*0090*/  LDCU UR5, c[0x0][0x2fc] ;  /* 0x00005f80ff0577ac */ /* 0x000ea20008000800 */
[----:B0-----:R-:W-:Y:S01]  /*00a0*/  IADD3 R6, P0, PT, R1, UR4, RZ ;  /* 0x0000000401067c10 */ /* 0x001fe2000ff1e0ff */
[----:B----4-:R-:W-:Y:S01]  /*00b0*/  IMAD.U32 R4, RZ, RZ, UR6 ;  /* 0x00000006ff047e24 */ /* 0x010fe2000f8e00ff */
[----:B------:R-:W-:-:S03]  /*00c0*/  MOV R5, UR7 ;  /* 0x0000000700057c02 */ /* 0x000fc60008000f00 */
[----:B--2---:R-:W-:Y:S01]  /*00d0*/  IMAD.X R7, RZ, RZ, UR5, P0 ;  /* 0x00000005ff077e24 */ /* 0x004fe200080e06ff */
[----:B-1----:R0:W-:Y:S04]  /*00e0*/  STL.64 [R1], R8 ;  /* 0x0000000801007387 */ /* 0x0021e80000100a00 */
[----:B-----5:R0:W-:Y:S03]  /*00f0*/  STL [R1+0x8], R10 ;  /* 0x0000080a01007387 */ /* 0x0201e60000100800 */
[----:B------:R-:W-:-:S07]  /*0100*/  LEPC R20, `(.L_x_0) ;  /* 0x000000001014794e */ /* 0x000fce0000000000 */
[----:B0--3--:R-:W-:Y:S05]  /*0110*/  CALL.ABS.NOINC R2 ;  /* 0x0000000002007343 */ /* 0x009fea0003c00000 */
.L_x_0:
[----:B------:R-:W-:Y:S05]  /*0120*/  EXIT ;  /* 0x000000000000794d */ /* 0x000fea0003800000 */
.L_x_1:
[----:B------:R-:W-:-:S00]  /*0130*/  BRA `(.L_x_1) ;  /* 0xfffffffc00fc7947 */ /* 0x000fc0000383ffff */
[----:B------:R-:W-:-:S00]  /*0140*/  NOP ;  /* 0x0000000000007918 */ /* 0x000fc00000000000 */
        /* <DEDUP_REMOVED lines=11> */
.L_x_2:


//--------------------- .nv.global.init           --------------------------
	.section	.nv.global.init,"aw",@progbits
.nv.global.init:
	.type		$str,@object
	.size		$str,(.L_0 - $str)
$str:
        /*0000*/ 	.byte	0x68, 0x65, 0x6c, 0x6c, 0x6f, 0x20, 0x66, 0x72, 0x6f, 0x6d, 0x20, 0x67, 0x70, 0x75, 0x20, 0x66
        /*0010*/ 	.byte	0x72, 0x6f, 0x6d, 0x20, 0x74, 0x68, 0x72, 0x65, 0x61, 0x64, 0x20, 0x25, 0x64, 0x0a, 0x00
.L_0:


//--------------------- .nv.shared.reserved.0     --------------------------
	.section	.nv.shared.reserved.0,"aw",@nobits
	.weak		__nv_reservedSMEM_offset_0_alias
	.size		__nv_reservedSMEM_offset_0_alias, 0, 64
	.other		__nv_reservedSMEM_offset_0_alias,@"STO_CUDA_RESERVED_SHARED STV_DEFAULT"
__nv_reservedSMEM_offset_0_alias:
	.zero		0
	.zero		64


//--------------------- .nv.constant0._Z12helloFromGPUv --------------------------
	.section	.nv.constant0._Z12helloFromGPUv,"a",@progbits
	.sectionflags	@""
	.align	4
.nv.constant0._Z12helloFromGPUv:
	.zero		896


//--------------------- SYMBOLS --------------------------

	.type		.nv.reservedSmem.offset0,@object
	.size		.nv.reservedSmem.offset0,0x4
	.type		vprintf,@function
